//
// Generated by NVIDIA NVVM Compiler
//
// Compiler Build ID: CL-36424714
// Cuda compilation tools, release 13.0, V13.0.88
// Based on NVVM 20.0.0
//

.version 9.0
.target sm_100
.address_size 64

	// .globl	_Z14fitness_kernelPiPciiS0_

.visible .entry _Z14fitness_kernelPiPciiS0_(
	.param .u64 .ptr .align 1 _Z14fitness_kernelPiPciiS0__param_0,
	.param .u64 .ptr .align 1 _Z14fitness_kernelPiPciiS0__param_1,
	.param .u32 _Z14fitness_kernelPiPciiS0__param_2,
	.param .u32 _Z14fitness_kernelPiPciiS0__param_3,
	.param .u64 .ptr .align 1 _Z14fitness_kernelPiPciiS0__param_4
)
{
	.reg .pred 	%p<11>;
	.reg .b16 	%rs<204>;
	.reg .b32 	%r<120>;
	.reg .b64 	%rd<31>;

	ld.param.u64 	%rd10, [_Z14fitness_kernelPiPciiS0__param_0];
	ld.param.u64 	%rd11, [_Z14fitness_kernelPiPciiS0__param_1];
	ld.param.u32 	%r37, [_Z14fitness_kernelPiPciiS0__param_2];
	ld.param.u32 	%r38, [_Z14fitness_kernelPiPciiS0__param_3];
	ld.param.u64 	%rd12, [_Z14fitness_kernelPiPciiS0__param_4];
	cvta.to.global.u64 	%rd1, %rd12;
	cvta.to.global.u64 	%rd2, %rd11;
	mov.u32 	%r39, %ctaid.x;
	mov.u32 	%r40, %ntid.x;
	mul.lo.s32 	%r1, %r39, %r40;
	mov.u32 	%r2, %tid.x;
	add.s32 	%r3, %r1, %r2;
	setp.ge.s32 	%p1, %r3, %r38;
	@%p1 bra 	$L__BB0_15;
	setp.lt.s32 	%p2, %r37, 1;
	mov.b32 	%r119, 0;
	@%p2 bra 	$L__BB0_14;
	and.b32  	%r4, %r37, 15;
	setp.lt.u32 	%p3, %r37, 16;
	mov.b32 	%r111, 0;
	mov.u32 	%r119, %r111;
	@%p3 bra 	$L__BB0_5;
	and.b32  	%r111, %r37, 2147483632;
	neg.s32 	%r105, %r111;
	add.s64 	%rd3, %rd2, 7;
	add.s64 	%rd29, %rd1, 7;
	mov.b32 	%r119, 0;
	mov.u32 	%r104, %r3;
$L__BB0_4:
	.pragma "nounroll";
	cvt.s64.s32 	%rd13, %r104;
	add.s64 	%rd14, %rd3, %rd13;
	ld.global.s8 	%rs1, [%rd14+-7];
	ld.global.s8 	%rs3, [%rd29+-7];
	min.s16 	%rs5, %rs1, %rs3;
	max.s16 	%rs6, %rs1, %rs3;
	sub.s16 	%rs7, %rs6, %rs5;
	cvt.u32.u16 	%r45, %rs7;
	add.s32 	%r46, %r45, %r119;
	ld.global.s8 	%rs8, [%rd14+-6];
	ld.global.s8 	%rs10, [%rd29+-6];
	min.s16 	%rs12, %rs8, %rs10;
	max.s16 	%rs13, %rs8, %rs10;
	sub.s16 	%rs14, %rs13, %rs12;
	cvt.u32.u16 	%r47, %rs14;
	add.s32 	%r48, %r47, %r46;
	ld.global.s8 	%rs15, [%rd14+-5];
	ld.global.s8 	%rs17, [%rd29+-5];
	min.s16 	%rs19, %rs15, %rs17;
	max.s16 	%rs20, %rs15, %rs17;
	sub.s16 	%rs21, %rs20, %rs19;
	cvt.u32.u16 	%r49, %rs21;
	add.s32 	%r50, %r49, %r48;
	ld.global.s8 	%rs22, [%rd14+-4];
	ld.global.s8 	%rs24, [%rd29+-4];
	min.s16 	%rs26, %rs22, %rs24;
	max.s16 	%rs27, %rs22, %rs24;
	sub.s16 	%rs28, %rs27, %rs26;
	cvt.u32.u16 	%r51, %rs28;
	add.s32 	%r52, %r51, %r50;
	ld.global.s8 	%rs29, [%rd14+-3];
	ld.global.s8 	%rs31, [%rd29+-3];
	min.s16 	%rs33, %rs29, %rs31;
	max.s16 	%rs34, %rs29, %rs31;
	sub.s16 	%rs35, %rs34, %rs33;
	cvt.u32.u16 	%r53, %rs35;
	add.s32 	%r54, %r53, %r52;
	ld.global.s8 	%rs36, [%rd14+-2];
	ld.global.s8 	%rs38, [%rd29+-2];
	min.s16 	%rs40, %rs36, %rs38;
	max.s16 	%rs41, %rs36, %rs38;
	sub.s16 	%rs42, %rs41, %rs40;
	cvt.u32.u16 	%r55, %rs42;
	add.s32 	%r56, %r55, %r54;
	ld.global.s8 	%rs43, [%rd14+-1];
	ld.global.s8 	%rs45, [%rd29+-1];
	min.s16 	%rs47, %rs43, %rs45;
	max.s16 	%rs48, %rs43, %rs45;
	sub.s16 	%rs49, %rs48, %rs47;
	cvt.u32.u16 	%r57, %rs49;
	add.s32 	%r58, %r57, %r56;
	ld.global.s8 	%rs50, [%rd14];
	ld.global.s8 	%rs52, [%rd29];
	min.s16 	%rs54, %rs50, %rs52;
	max.s16 	%rs55, %rs50, %rs52;
	sub.s16 	%rs56, %rs55, %rs54;
	cvt.u32.u16 	%r59, %rs56;
	add.s32 	%r60, %r59, %r58;
	ld.global.s8 	%rs57, [%rd14+1];
	ld.global.s8 	%rs59, [%rd29+1];
	min.s16 	%rs61, %rs57, %rs59;
	max.s16 	%rs62, %rs57, %rs59;
	sub.s16 	%rs63, %rs62, %rs61;
	cvt.u32.u16 	%r61, %rs63;
	add.s32 	%r62, %r61, %r60;
	ld.global.s8 	%rs64, [%rd14+2];
	ld.global.s8 	%rs66, [%rd29+2];
	min.s16 	%rs68, %rs64, %rs66;
	max.s16 	%rs69, %rs64, %rs66;
	sub.s16 	%rs70, %rs69, %rs68;
	cvt.u32.u16 	%r63, %rs70;
	add.s32 	%r64, %r63, %r62;
	ld.global.s8 	%rs71, [%rd14+3];
	ld.global.s8 	%rs73, [%rd29+3];
	min.s16 	%rs75, %rs71, %rs73;
	max.s16 	%rs76, %rs71, %rs73;
	sub.s16 	%rs77, %rs76, %rs75;
	cvt.u32.u16 	%r65, %rs77;
	add.s32 	%r66, %r65, %r64;
	ld.global.s8 	%rs78, [%rd14+4];
	ld.global.s8 	%rs80, [%rd29+4];
	min.s16 	%rs82, %rs78, %rs80;
	max.s16 	%rs83, %rs78, %rs80;
	sub.s16 	%rs84, %rs83, %rs82;
	cvt.u32.u16 	%r67, %rs84;
	add.s32 	%r68, %r67, %r66;
	ld.global.s8 	%rs85, [%rd14+5];
	ld.global.s8 	%rs87, [%rd29+5];
	min.s16 	%rs89, %rs85, %rs87;
	max.s16 	%rs90, %rs85, %rs87;
	sub.s16 	%rs91, %rs90, %rs89;
	cvt.u32.u16 	%r69, %rs91;
	add.s32 	%r70, %r69, %r68;
	ld.global.s8 	%rs92, [%rd14+6];
	ld.global.s8 	%rs94, [%rd29+6];
	min.s16 	%rs96, %rs92, %rs94;
	max.s16 	%rs97, %rs92, %rs94;
	sub.s16 	%rs98, %rs97, %rs96;
	cvt.u32.u16 	%r71, %rs98;
	add.s32 	%r72, %r71, %r70;
	ld.global.s8 	%rs99, [%rd14+7];
	ld.global.s8 	%rs101, [%rd29+7];
	min.s16 	%rs103, %rs99, %rs101;
	max.s16 	%rs104, %rs99, %rs101;
	sub.s16 	%rs105, %rs104, %rs103;
	cvt.u32.u16 	%r73, %rs105;
	add.s32 	%r74, %r73, %r72;
	ld.global.s8 	%rs106, [%rd14+8];
	ld.global.s8 	%rs108, [%rd29+8];
	min.s16 	%rs110, %rs106, %rs108;
	max.s16 	%rs111, %rs106, %rs108;
	sub.s16 	%rs112, %rs111, %rs110;
	cvt.u32.u16 	%r75, %rs112;
	add.s32 	%r119, %r75, %r74;
	add.s32 	%r105, %r105, 16;
	add.s32 	%r104, %r104, 16;
	add.s64 	%rd29, %rd29, 16;
	setp.ne.s32 	%p4, %r105, 0;
	@%p4 bra 	$L__BB0_4;
$L__BB0_5:
	setp.eq.s32 	%p5, %r4, 0;
	@%p5 bra 	$L__BB0_14;
	and.b32  	%r16, %r37, 7;
	setp.lt.u32 	%p6, %r4, 8;
	@%p6 bra 	$L__BB0_8;
	add.s32 	%r77, %r111, %r3;
	cvt.s64.s32 	%rd15, %r77;
	add.s64 	%rd16, %rd2, %rd15;
	ld.global.s8 	%rs113, [%rd16];
	cvt.u64.u32 	%rd17, %r111;
	add.s64 	%rd18, %rd1, %rd17;
	ld.global.s8 	%rs115, [%rd18];
	min.s16 	%rs117, %rs113, %rs115;
	max.s16 	%rs118, %rs113, %rs115;
	sub.s16 	%rs119, %rs118, %rs117;
	cvt.u32.u16 	%r78, %rs119;
	add.s32 	%r79, %r78, %r119;
	ld.global.s8 	%rs120, [%rd16+1];
	ld.global.s8 	%rs122, [%rd18+1];
	min.s16 	%rs124, %rs120, %rs122;
	max.s16 	%rs125, %rs120, %rs122;
	sub.s16 	%rs126, %rs125, %rs124;
	cvt.u32.u16 	%r80, %rs126;
	add.s32 	%r81, %r80, %r79;
	ld.global.s8 	%rs127, [%rd16+2];
	ld.global.s8 	%rs129, [%rd18+2];
	min.s16 	%rs131, %rs127, %rs129;
	max.s16 	%rs132, %rs127, %rs129;
	sub.s16 	%rs133, %rs132, %rs131;
	cvt.u32.u16 	%r82, %rs133;
	add.s32 	%r83, %r82, %r81;
	ld.global.s8 	%rs134, [%rd16+3];
	ld.global.s8 	%rs136, [%rd18+3];
	min.s16 	%rs138, %rs134, %rs136;
	max.s16 	%rs139, %rs134, %rs136;
	sub.s16 	%rs140, %rs139, %rs138;
	cvt.u32.u16 	%r84, %rs140;
	add.s32 	%r85, %r84, %r83;
	ld.global.s8 	%rs141, [%rd16+4];
	ld.global.s8 	%rs143, [%rd18+4];
	min.s16 	%rs145, %rs141, %rs143;
	max.s16 	%rs146, %rs141, %rs143;
	sub.s16 	%rs147, %rs146, %rs145;
	cvt.u32.u16 	%r86, %rs147;
	add.s32 	%r87, %r86, %r85;
	ld.global.s8 	%rs148, [%rd16+5];
	ld.global.s8 	%rs150, [%rd18+5];
	min.s16 	%rs152, %rs148, %rs150;
	max.s16 	%rs153, %rs148, %rs150;
	sub.s16 	%rs154, %rs153, %rs152;
	cvt.u32.u16 	%r88, %rs154;
	add.s32 	%r89, %r88, %r87;
	ld.global.s8 	%rs155, [%rd16+6];
	ld.global.s8 	%rs157, [%rd18+6];
	min.s16 	%rs159, %rs155, %rs157;
	max.s16 	%rs160, %rs155, %rs157;
	sub.s16 	%rs161, %rs160, %rs159;
	cvt.u32.u16 	%r90, %rs161;
	add.s32 	%r91, %r90, %r89;
	ld.global.s8 	%rs162, [%rd16+7];
	ld.global.s8 	%rs164, [%rd18+7];
	min.s16 	%rs166, %rs162, %rs164;
	max.s16 	%rs167, %rs162, %rs164;
	sub.s16 	%rs168, %rs167, %rs166;
	cvt.u32.u16 	%r92, %rs168;
	add.s32 	%r119, %r92, %r91;
	add.s32 	%r111, %r111, 8;
$L__BB0_8:
	setp.eq.s32 	%p7, %r16, 0;
	@%p7 bra 	$L__BB0_14;
	and.b32  	%r22, %r37, 3;
	setp.lt.u32 	%p8, %r16, 4;
	@%p8 bra 	$L__BB0_11;
	add.s32 	%r94, %r111, %r3;
	cvt.s64.s32 	%rd19, %r94;
	add.s64 	%rd20, %rd2, %rd19;
	ld.global.s8 	%rs169, [%rd20];
	cvt.u64.u32 	%rd21, %r111;
	add.s64 	%rd22, %rd1, %rd21;
	ld.global.s8 	%rs171, [%rd22];
	min.s16 	%rs173, %rs169, %rs171;
	max.s16 	%rs174, %rs169, %rs171;
	sub.s16 	%rs175, %rs174, %rs173;
	cvt.u32.u16 	%r95, %rs175;
	add.s32 	%r96, %r95, %r119;
	ld.global.s8 	%rs176, [%rd20+1];
	ld.global.s8 	%rs178, [%rd22+1];
	min.s16 	%rs180, %rs176, %rs178;
	max.s16 	%rs181, %rs176, %rs178;
	sub.s16 	%rs182, %rs181, %rs180;
	cvt.u32.u16 	%r97, %rs182;
	add.s32 	%r98, %r97, %r96;
	ld.global.s8 	%rs183, [%rd20+2];
	ld.global.s8 	%rs185, [%rd22+2];
	min.s16 	%rs187, %rs183, %rs185;
	max.s16 	%rs188, %rs183, %rs185;
	sub.s16 	%rs189, %rs188, %rs187;
	cvt.u32.u16 	%r99, %rs189;
	add.s32 	%r100, %r99, %r98;
	ld.global.s8 	%rs190, [%rd20+3];
	ld.global.s8 	%rs192, [%rd22+3];
	min.s16 	%rs194, %rs190, %rs192;
	max.s16 	%rs195, %rs190, %rs192;
	sub.s16 	%rs196, %rs195, %rs194;
	cvt.u32.u16 	%r101, %rs196;
	add.s32 	%r119, %r101, %r100;
	add.s32 	%r111, %r111, 4;
$L__BB0_11:
	setp.eq.s32 	%p9, %r22, 0;
	@%p9 bra 	$L__BB0_14;
	cvt.u64.u32 	%rd23, %r111;
	add.s64 	%rd30, %rd1, %rd23;
	add.s32 	%r102, %r2, %r111;
	add.s32 	%r117, %r102, %r1;
	neg.s32 	%r116, %r22;
$L__BB0_13:
	.pragma "nounroll";
	cvt.s64.s32 	%rd24, %r117;
	add.s64 	%rd25, %rd2, %rd24;
	ld.global.s8 	%rs197, [%rd25];
	ld.global.s8 	%rs199, [%rd30];
	min.s16 	%rs201, %rs197, %rs199;
	max.s16 	%rs202, %rs197, %rs199;
	sub.s16 	%rs203, %rs202, %rs201;
	cvt.u32.u16 	%r103, %rs203;
	add.s32 	%r119, %r103, %r119;
	add.s64 	%rd30, %rd30, 1;
	add.s32 	%r117, %r117, 1;
	add.s32 	%r116, %r116, 1;
	setp.ne.s32 	%p10, %r116, 0;
	@%p10 bra 	$L__BB0_13;
$L__BB0_14:
	cvta.to.global.u64 	%rd26, %rd10;
	mul.wide.s32 	%rd27, %r3, 4;
	add.s64 	%rd28, %rd26, %rd27;
	st.global.u32 	[%rd28], %r119;
$L__BB0_15:
	ret;

}


// ===== COMPILED SASS (sm_100) =====

	.target	sm_100

	.elftype	@"ET_EXEC"


//--------------------- .note.nv.tkinfo           --------------------------
	.section	.note.nv.tkinfo,"",@"SHT_NOTE"
	.sectionflags	@"SHF_NOTE_NV_TKINFO"
	.tkinfo
        /*0018*/ 	.word	0x00000002
        /*0030*/ 	.string	""
        /*0030*/ 	.string	"ptxas"
        /*0030*/ 	.string	"Cuda compilation tools, release 13.0, V13.0.88"
        /*0030*/ 	.string	"Build cuda_13.0.r13.0/compiler.36424714_0"
        /*0030*/ 	.string	"-arch sm_100 -m 64 "



//--------------------- .note.nv.cuinfo           --------------------------
	.section	.note.nv.cuinfo,"",@"SHT_NOTE"
	.sectionflags	@"SHF_NOTE_NV_CUINFO"
        /*0018*/ 	.short	0x0002
        /*001a*/ 	.short	0x0064
        /*001c*/ 	.short	0x0082
	.zero		2


//--------------------- .nv.info                  --------------------------
	.section	.nv.info,"",@"SHT_CUDA_INFO"
	.align	4


	//----- nvinfo : EIATTR_REGCOUNT
	.align		4
        /*0000*/ 	.byte	0x04, 0x2f
        /*0002*/ 	.short	(.L_1 - .L_0)
	.align		4
.L_0:
        /*0004*/ 	.word	index@(_Z14fitness_kernelPiPciiS0_)
        /*0008*/ 	.word	0x0000002c


	//----- nvinfo : EIATTR_FRAME_SIZE
	.align		4
.L_1:
        /*000c*/ 	.byte	0x04, 0x11
        /*000e*/ 	.short	(.L_3 - .L_2)
	.align		4
.L_2:
        /*0010*/ 	.word	index@(_Z14fitness_kernelPiPciiS0_)
        /*0014*/ 	.word	0x00000000


	//----- nvinfo : EIATTR_MIN_STACK_SIZE
	.align		4
.L_3:
        /*0018*/ 	.byte	0x04, 0x12
        /*001a*/ 	.short	(.L_5 - .L_4)
	.align		4
.L_4:
        /*001c*/ 	.word	index@(_Z14fitness_kernelPiPciiS0_)
        /*0020*/ 	.word	0x00000000
.L_5:


//--------------------- .nv.compat                --------------------------
	.section	.nv.compat,"",@"SHT_CUDA_COMPAT_INFO"
	.align	4
        /*0000*/ 	.byte	0x02, 0x09, 0x00, 0x00, 0x02, 0x02, 0x01, 0x00, 0x02, 0x05, 0x05, 0x00, 0x03, 0x07, 0x01, 0x01
        /*0010*/ 	.byte	0x02, 0x03, 0x00, 0x00, 0x02, 0x06, 0x01, 0x00, 0x04, 0x0b, 0x08, 0x00, 0x09, 0x00, 0x00, 0x00
        /*0020*/ 	.byte	0x00, 0x00, 0x00, 0x00


//--------------------- .nv.info._Z14fitness_kernelPiPciiS0_ --------------------------
	.section	.nv.info._Z14fitness_kernelPiPciiS0_,"",@"SHT_CUDA_INFO"
	.sectionflags	@""
	.align	4


	//----- nvinfo : EIATTR_CUDA_API_VERSION
	.align		4
        /*0000*/ 	.byte	0x04, 0x37
        /*0002*/ 	.short	(.L_7 - .L_6)
.L_6:
        /*0004*/ 	.word	0x00000082


	//----- nvinfo : EIATTR_KPARAM_INFO
	.align		4
.L_7:
        /*0008*/ 	.byte	0x04, 0x17
        /*000a*/ 	.short	(.L_9 - .L_8)
.L_8:
        /*000c*/ 	.word	0x00000000
        /*0010*/ 	.short	0x0004
        /*0012*/ 	.short	0x0018
        /*0014*/ 	.byte	0x00, 0xf5, 0x21, 0x00


	//----- nvinfo : EIATTR_KPARAM_INFO
	.align		4
.L_9:
        /*0018*/ 	.byte	0x04, 0x17
        /*001a*/ 	.short	(.L_11 - .L_10)
.L_10:
        /*001c*/ 	.word	0x00000000
        /*0020*/ 	.short	0x0003
        /*0022*/ 	.short	0x0014
        /*0024*/ 	.byte	0x00, 0xf0, 0x11, 0x00


	//----- nvinfo : EIATTR_KPARAM_INFO
	.align		4
.L_11:
        /*0028*/ 	.byte	0x04, 0x17
        /*002a*/ 	.short	(.L_13 - .L_12)
.L_12:
        /*002c*/ 	.word	0x00000000
        /*0030*/ 	.short	0x0002
        /*0032*/ 	.short	0x0010
        /*0034*/ 	.byte	0x00, 0xf0, 0x11, 0x00


	//----- nvinfo : EIATTR_KPARAM_INFO
	.align		4
.L_13:
        /*0038*/ 	.byte	0x04, 0x17
        /*003a*/ 	.short	(.L_15 - .L_14)
.L_14:
        /*003c*/ 	.word	0x00000000
        /*0040*/ 	.short	0x0001
        /*0042*/ 	.short	0x0008
        /*0044*/ 	.byte	0x00, 0xf5, 0x21, 0x00


	//----- nvinfo : EIATTR_KPARAM_INFO
	.align		4
.L_15:
        /*0048*/ 	.byte	0x04, 0x17
        /*004a*/ 	.short	(.L_17 - .L_16)
.L_16:
        /*004c*/ 	.word	0x00000000
        /*0050*/ 	.short	0x0000
        /*0052*/ 	.short	0x0000
        /*0054*/ 	.byte	0x00, 0xf5, 0x21, 0x00


	//----- nvinfo : EIATTR_SPARSE_MMA_MASK
	.align		4
.L_17:
        /*0058*/ 	.byte	0x03, 0x50
        /*005a*/ 	.short	0x0000


	//----- nvinfo : EIATTR_MAXREG_COUNT
	.align		4
        /*005c*/ 	.byte	0x03, 0x1b
        /*005e*/ 	.short	0x00ff


	//----- nvinfo : EIATTR_MERCURY_ISA_VERSION
	.align		4
        /*0060*/ 	.byte	0x03, 0x5f
        /*0062*/ 	.short	0x0101


	//----- nvinfo : EIATTR_VRC_CTA_INIT_COUNT
	.align		4
        /*0064*/ 	.byte	0x02, 0x4a
	.zero		1
	.zero		1


	//----- nvinfo : EIATTR_EXIT_INSTR_OFFSETS
	.align		4
        /*0068*/ 	.byte	0x04, 0x1c
        /*006a*/ 	.short	(.L_19 - .L_18)


	//   ....[0]....
.L_18:
        /*006c*/ 	.word	0x00000080


	//   ....[1]....
        /*0070*/ 	.word	0x00001670


	//----- nvinfo : EIATTR_CBANK_PARAM_SIZE
	.align		4
.L_19:
        /*0074*/ 	.byte	0x03, 0x19
        /*0076*/ 	.short	0x0020


	//----- nvinfo : EIATTR_PARAM_CBANK
	.align		4
        /*0078*/ 	.byte	0x04, 0x0a
        /*007a*/ 	.short	(.L_21 - .L_20)
	.align		4
.L_20:
        /*007c*/ 	.word	index@(.nv.constant0._Z14fitness_kernelPiPciiS0_)
        /*0080*/ 	.short	0x0380
        /*0082*/ 	.short	0x0020


	//----- nvinfo : EIATTR_SW_WAR
	.align		4
.L_21:
        /*0084*/ 	.byte	0x04, 0x36
        /*0086*/ 	.short	(.L_23 - .L_22)
.L_22:
        /*0088*/ 	.word	0x00000008
.L_23:


//--------------------- .nv.callgraph             --------------------------
	.section	.nv.callgraph,"",@"SHT_CUDA_CALLGRAPH"
	.align	4
	.sectionentsize	8
	.align		4
        /*0000*/ 	.word	0x00000000
	.align		4
        /*0004*/ 	.word	0xffffffff
	.align		4
        /*0008*/ 	.word	0x00000000
	.align		4
        /*000c*/ 	.word	0xfffffffe
	.align		4
        /*0010*/ 	.word	0x00000000
	.align		4
        /*0014*/ 	.word	0xfffffffd
	.align		4
        /*0018*/ 	.word	0x00000000
	.align		4
        /*001c*/ 	.word	0xfffffffc


//--------------------- .text._Z14fitness_kernelPiPciiS0_ --------------------------
	.section	.text._Z14fitness_kernelPiPciiS0_,"ax",@progbits
	.align	128
        .global         _Z14fitness_kernelPiPciiS0_
        .type           _Z14fitness_kernelPiPciiS0_,@function
        .size           _Z14fitness_kernelPiPciiS0_,(.L_x_7 - _Z14fitness_kernelPiPciiS0_)
        .other          _Z14fitness_kernelPiPciiS0_,@"STO_CUDA_ENTRY STV_DEFAULT"
_Z14fitness_kernelPiPciiS0_:
.text._Z14fitness_kernelPiPciiS0_:
[----:B------:R-:W-:Y:S01]  /*0000*/  LDC R1, c[0x0][0x37c] ;  /* 0x0000df00ff017b82 */ /* 0x000fe20000000800 */
[----:B------:R-:W0:Y:S07]  /*0010*/  S2R R7, SR_TID.X ;  /* 0x0000000000077919 */ /* 0x000e2e0000002100 */
[----:B------:R-:W1:Y:S01]  /*0020*/  S2UR UR4, SR_CTAID.X ;  /* 0x00000000000479c3 */ /* 0x000e620000002500 */
[----:B------:R-:W1:Y:S01]  /*0030*/  LDCU UR5, c[0x0][0x360] ;  /* 0x00006c00ff0577ac */ /* 0x000e620008000800 */
[----:B------:R-:W2:Y:S01]  /*0040*/  LDCU UR6, c[0x0][0x394] ;  /* 0x00007280ff0677ac */ /* 0x000ea20008000800 */
[----:B-1----:R-:W-:-:S06]  /*0050*/  UIMAD UR4, UR4, UR5, URZ ;  /* 0x00000005040472a4 */ /* 0x002fcc000f8e02ff */
[----:B0-----:R-:W-:-:S05]  /*0060*/  VIADD R9, R7, UR4 ;  /* 0x0000000407097c36 */ /* 0x001fca0008000000 */
[----:B--2---:R-:W-:-:S13]  /*0070*/  ISETP.GE.AND P0, PT, R9, UR6, PT ;  /* 0x0000000609007c0c */ /* 0x004fda000bf06270 */
[----:B------:R-:W-:Y:S05]  /*0080*/  @P0 EXIT ;  /* 0x000000000000094d */ /* 0x000fea0003800000 */
[----:B------:R-:W0:Y:S01]  /*0090*/  LDCU UR7, c[0x0][0x390] ;  /* 0x00007200ff0777ac */ /* 0x000e220008000800 */
[----:B------:R-:W-:Y:S01]  /*00a0*/  IMAD.MOV.U32 R13, RZ, RZ, RZ ;  /* 0x000000ffff0d7224 */ /* 0x000fe200078e00ff */
[----:B------:R-:W1:Y:S01]  /*00b0*/  LDCU.64 UR12, c[0x0][0x358] ;  /* 0x00006b00ff0c77ac */ /* 0x000e620008000a00 */
[----:B0-----:R-:W-:-:S09]  /*00c0*/  UISETP.GE.AND UP0, UPT, UR7, 0x1, UPT ;  /* 0x000000010700788c */ /* 0x001fd2000bf06270 */
[----:B-1----:R-:W-:Y:S05]  /*00d0*/  BRA.U !UP0, `(.L_x_0) ;  /* 0x0000001508587547 */ /* 0x002fea000b800000 */
[----:B------:R-:W-:Y:S01]  /*00e0*/  UISETP.GE.U32.AND UP1, UPT, UR7, 0x10, UPT ;  /* 0x000000100700788c */ /* 0x000fe2000bf26070 */
[----:B------:R-:W-:Y:S01]  /*00f0*/  IMAD.MOV.U32 R36, RZ, RZ, RZ ;  /* 0x000000ffff247224 */ /* 0x000fe200078e00ff */
[----:B------:R-:W-:Y:S01]  /*0100*/  ULOP3.LUT UR10, UR7, 0xf, URZ, 0xc0, !UPT ;  /* 0x0000000f070a7892 */ /* 0x000fe2000f8ec0ff */
[----:B------:R-:W-:-:S03]  /*0110*/  IMAD.MOV.U32 R13, RZ, RZ, RZ ;  /* 0x000000ffff0d7224 */ /* 0x000fc600078e00ff */
[----:B------:R-:W-:-:S03]  /*0120*/  UISETP.NE.AND UP0, UPT, UR10, URZ, UPT ;  /* 0x000000ff0a00728c */ /* 0x000fc6000bf05270 */
[----:B------:R-:W-:Y:S08]  /*0130*/  BRA.U !UP1, `(.L_x_1) ;  /* 0x0000000909a07547 */ /* 0x000ff0000b800000 */
[----:B------:R-:W0:Y:S01]  /*0140*/  LDCU.64 UR8, c[0x0][0x398] ;  /* 0x00007300ff0877ac */ /* 0x000e220008000a00 */
[----:B------:R-:W-:Y:S02]  /*0150*/  IMAD.MOV.U32 R13, RZ, RZ, RZ ;  /* 0x000000ffff0d7224 */ /* 0x000fe400078e00ff */
[----:B------:R-:W-:Y:S01]  /*0160*/  IMAD.MOV.U32 R11, RZ, RZ, R9 ;  /* 0x000000ffff0b7224 */ /* 0x000fe200078e0009 */
[----:B0-----:R-:W-:Y:S02]  /*0170*/  UIADD3 UR5, UP1, UPT, UR8, 0x7, URZ ;  /* 0x0000000708057890 */ /* 0x001fe4000ff3e0ff */
[----:B------:R-:W-:Y:S02]  /*0180*/  ULOP3.LUT UR8, UR7, 0x7ffffff0, URZ, 0xc0, !UPT ;  /* 0x7ffffff007087892 */ /* 0x000fe4000f8ec0ff */
[----:B------:R-:W-:Y:S02]  /*0190*/  UIADD3.X UR6, UPT, UPT, URZ, UR9, URZ, UP1, !UPT ;  /* 0x00000009ff067290 */ /* 0x000fe40008ffe4ff */
[----:B------:R-:W-:Y:S01]  /*01a0*/  IMAD.U32 R38, RZ, RZ, UR5 ;  /* 0x00000005ff267e24 */ /* 0x000fe2000f8e00ff */
[----:B------:R-:W-:-:S02]  /*01b0*/  UIADD3 UR9, UPT, UPT, -UR8, URZ, URZ ;  /* 0x000000ff08097290 */ /* 0x000fc4000fffe1ff */
[----:B------:R-:W-:Y:S02]  /*01c0*/  IMAD.U32 R36, RZ, RZ, UR8 ;  /* 0x00000008ff247e24 */ /* 0x000fe4000f8e00ff */
[----:B------:R-:W-:-:S08]  /*01d0*/  IMAD.U32 R39, RZ, RZ, UR6 ;  /* 0x00000006ff277e24 */ /* 0x000fd0000f8e00ff */
.L_x_2:
[----:B------:R-:W0:Y:S01]  /*01e0*/  LDC.64 R40, c[0x0][0x388] ;  /* 0x0000e200ff287b82 */ /* 0x000e220000000a00 */
[----:B------:R-:W-:Y:S01]  /*01f0*/  SHF.R.S32.HI R0, RZ, 0x1f, R11 ;  /* 0x0000001fff007819 */ /* 0x000fe2000001140b */
[----:B------:R-:W2:Y:S04]  /*0200*/  LDG.E.S8 R30, desc[UR12][R38.64+-0x7] ;  /* 0xfffff90c261e7981 */ /* 0x000ea8000c1e1300 */
[----:B------:R-:W3:Y:S04]  /*0210*/  LDG.E.S8 R26, desc[UR12][R38.64+-0x6] ;  /* 0xfffffa0c261a7981 */ /* 0x000ee8000c1e1300 */
[----:B------:R-:W4:Y:S04]  /*0220*/  LDG.E.S8 R14, desc[UR12][R38.64+-0x5] ;  /* 0xfffffb0c260e7981 */ /* 0x000f28000c1e1300 */
[----:B------:R-:W5:Y:S04]  /*0230*/  LDG.E.S8 R10, desc[UR12][R38.64+-0x4] ;  /* 0xfffffc0c260a7981 */ /* 0x000f68000c1e1300 */
[----:B------:R-:W5:Y:S04]  /*0240*/  LDG.E.S8 R8, desc[UR12][R38.64+-0x3] ;  /* 0xfffffd0c26087981 */ /* 0x000f68000c1e1300 */
[----:B------:R-:W5:Y:S01]  /*0250*/  LDG.E.S8 R16, desc[UR12][R38.64+-0x2] ;  /* 0xfffffe0c26107981 */ /* 0x000f62000c1e1300 */
[----:B0-----:R-:W-:-:S03]  /*0260*/  IADD3 R40, P0, P1, R11, 0x7, R40 ;  /* 0x000000070b287810 */ /* 0x001fc6000791e028 */
[----:B------:R-:W5:Y:S01]  /*0270*/  LDG.E.S8 R2, desc[UR12][R38.64+-0x1] ;  /* 0xffffff0c26027981 */ /* 0x000f62000c1e1300 */
[----:B------:R-:W-:-:S03]  /*0280*/  IADD3.X R41, PT, PT, R0, R41, RZ, P0, P1 ;  /* 0x0000002900297210 */ /* 0x000fc600007e24ff */
[----:B------:R-:W5:Y:S04]  /*0290*/  LDG.E.S8 R20, desc[UR12][R38.64] ;  /* 0x0000000c26147981 */ /* 0x000f68000c1e1300 */
[----:B------:R-:W2:Y:S04]  /*02a0*/  LDG.E.S8 R32, desc[UR12][R40.64+-0x7] ;  /* 0xfffff90c28207981 */ /* 0x000ea8000c1e1300 */
[----:B------:R-:W3:Y:S04]  /*02b0*/  LDG.E.S8 R28, desc[UR12][R40.64+-0x6] ;  /* 0xfffffa0c281c7981 */ /* 0x000ee8000c1e1300 */
[----:B------:R-:W4:Y:S04]  /*02c0*/  LDG.E.S8 R18, desc[UR12][R40.64+-0x5] ;  /* 0xfffffb0c28127981 */ /* 0x000f28000c1e1300 */
[----:B------:R-:W5:Y:S04]  /*02d0*/  LDG.E.S8 R12, desc[UR12][R40.64+-0x4] ;  /* 0xfffffc0c280c7981 */ /* 0x000f68000c1e1300 */
[----:B------:R-:W5:Y:S04]  /*02e0*/  LDG.E.S8 R4, desc[UR12][R40.64+-0x3] ;  /* 0xfffffd0c28047981 */ /* 0x000f68000c1e1300 */
[----:B------:R-:W5:Y:S04]  /*02f0*/  LDG.E.S8 R6, desc[UR12][R40.64+-0x2] ;  /* 0xfffffe0c28067981 */ /* 0x000f68000c1e1300 */
[----:B------:R-:W5:Y:S04]  /*0300*/  LDG.E.S8 R24, desc[UR12][R40.64+-0x1] ;  /* 0xffffff0c28187981 */ /* 0x000f68000c1e1300 */
[----:B------:R-:W5:Y:S04]  /*0310*/  LDG.E.S8 R22, desc[UR12][R40.64] ;  /* 0x0000000c28167981 */ /* 0x000f68000c1e1300 */
[----:B------:R-:W5:Y:S01]  /*0320*/  LDG.E.S8 R34, desc[UR12][R40.64+0x1] ;  /* 0x0000010c28227981 */ /* 0x000f62000c1e1300 */
[----:B--2---:R-:W-:-:S02]  /*0330*/  VIMNMX.S16x2 R0, PT, PT, R32, R30, PT ;  /* 0x0000001e20007248 */ /* 0x004fc40003fe0300 */
[----:B---3--:R-:W-:-:S03]  /*0340*/  VIMNMX.S16x2 R5, PT, PT, R28, R26, PT ;  /* 0x0000001a1c057248 */ /* 0x008fc60003fe0300 */
[----:B------:R-:W-:Y:S02]  /*0350*/  IMAD.MOV R0, RZ, RZ, -R0 ;  /* 0x000000ffff007224 */ /* 0x000fe400078e0a00 */
[----:B------:R-:W-:Y:S01]  /*0360*/  IMAD.MOV R5, RZ, RZ, -R5 ;  /* 0x000000ffff057224 */ /* 0x000fe200078e0a05 */
[----:B------:R-:W-:Y:S02]  /*0370*/  VIMNMX.S16x2 R3, PT, PT, R32, R30, !PT ;  /* 0x0000001e20037248 */ /* 0x000fe40007fe0300 */
[----:B------:R-:W-:Y:S01]  /*0380*/  VIMNMX.S16x2 R26, PT, PT, R28, R26, !PT ;  /* 0x0000001a1c1a7248 */ /* 0x000fe20007fe0300 */
[----:B------:R-:W2:Y:S01]  /*0390*/  LDG.E.S8 R32, desc[UR12][R38.64+0x1] ;  /* 0x0000010c26207981 */ /* 0x000ea2000c1e1300 */
[----:B------:R-:W-:Y:S02]  /*03a0*/  PRMT R0, R0, 0x7710, RZ ;  /* 0x0000771000007816 */ /* 0x000fe400000000ff */
[----:B------:R-:W-:Y:S01]  /*03b0*/  PRMT R5, R5, 0x7710, RZ ;  /* 0x0000771005057816 */ /* 0x000fe200000000ff */
[----:B------:R-:W3:Y:S02]  /*03c0*/  LDG.E.S8 R28, desc[UR12][R38.64+0x2] ;  /* 0x0000020c261c7981 */ /* 0x000ee4000c1e1300 */
[----:B------:R-:W-:-:S02]  /*03d0*/  IMAD.IADD R3, R3, 0x1, R0 ;  /* 0x0000000103037824 */ /* 0x000fc400078e0200 */
[----:B------:R-:W-:Y:S01]  /*03e0*/  IMAD.IADD R26, R26, 0x1, R5 ;  /* 0x000000011a1a7824 */ /* 0x000fe200078e0205 */
[----:B------:R-:W3:Y:S02]  /*03f0*/  LDG.E.S8 R30, desc[UR12][R40.64+0x2] ;  /* 0x0000020c281e7981 */ /* 0x000ee4000c1e1300 */
[----:B------:R-:W-:Y:S02]  /*0400*/  LOP3.LUT R0, R3, 0xffff, RZ, 0xc0, !PT ;  /* 0x0000ffff03007812 */ /* 0x000fe400078ec0ff */
[----:B------:R-:W-:-:S04]  /*0410*/  LOP3.LUT R26, R26, 0xffff, RZ, 0xc0, !PT ;  /* 0x0000ffff1a1a7812 */ /* 0x000fc800078ec0ff */
[----:B------:R-:W-:Y:S02]  /*0420*/  IADD3 R13, PT, PT, R26, R0, R13 ;  /* 0x000000001a0d7210 */ /* 0x000fe40007ffe00d */
[----:B----4-:R-:W-:Y:S01]  /*0430*/  VIMNMX.S16x2 R0, PT, PT, R18, R14, PT ;  /* 0x0000000e12007248 */ /* 0x010fe20003fe0300 */
[----:B------:R-:W4:Y:S01]  /*0440*/  LDG.E.S8 R26, desc[UR12][R38.64+0x8] ;  /* 0x0000080c261a7981 */ /* 0x000f22000c1e1300 */
[CC--:B-----5:R-:W-:Y:S02]  /*0450*/  VIMNMX.S16x2 R3, PT, PT, R12.reuse, R10.reuse, PT ;  /* 0x0000000a0c037248 */ /* 0x0e0fe40003fe0300 */
[----:B------:R-:W-:Y:S02]  /*0460*/  VIMNMX.S16x2 R10, PT, PT, R12, R10, !PT ;  /* 0x0000000a0c0a7248 */ /* 0x000fe40007fe0300 */
[----:B------:R-:W-:Y:S02]  /*0470*/  PRMT R12, R0, 0x7610, R12 ;  /* 0x00007610000c7816 */ /* 0x000fe4000000000c */
[----:B------:R-:W-:-:S02]  /*0480*/  VIMNMX.S16x2 R5, PT, PT, R4, R8, PT ;  /* 0x0000000804057248 */ /* 0x000fc40003fe0300 */
[----:B------:R-:W-:Y:S02]  /*0490*/  VIMNMX.S16x2 R8, PT, PT, R4, R8, !PT ;  /* 0x0000000804087248 */ /* 0x000fe40007fe0300 */
[----:B------:R-:W-:Y:S01]  /*04a0*/  PRMT R15, R3, 0x7610, R15 ;  /* 0x00007610030f7816 */ /* 0x000fe2000000000f */
[----:B------:R-:W-:Y:S01]  /*04b0*/  IMAD.MOV R12, RZ, RZ, -R12 ;  /* 0x000000ffff0c7224 */ /* 0x000fe200078e0a0c */
[----:B------:R-:W-:-:S03]  /*04c0*/  PRMT R0, R8, 0x7610, R0 ;  /* 0x0000761008007816 */ /* 0x000fc60000000000 */
[----:B------:R-:W-:Y:S01]  /*04d0*/  IMAD.MOV R8, RZ, RZ, -R15 ;  /* 0x000000ffff087224 */ /* 0x000fe200078e0a0f */
[----:B------:R-:W-:Y:S01]  /*04e0*/  VIMNMX.S16x2 R14, PT, PT, R18, R14, !PT ;  /* 0x0000000e120e7248 */ /* 0x000fe20007fe0300 */
[----:B------:R-:W-:Y:S01]  /*04f0*/  IMAD.MOV R15, RZ, RZ, -R5 ;  /* 0x000000ffff0f7224 */ /* 0x000fe200078e0a05 */
[----:B------:R-:W-:Y:S01]  /*0500*/  PRMT R5, R12, 0x7710, RZ ;  /* 0x000077100c057816 */ /* 0x000fe200000000ff */
[----:B------:R-:W5:Y:S01]  /*0510*/  LDG.E.S8 R18, desc[UR12][R40.64+0x3] ;  /* 0x0000030c28127981 */ /* 0x000f62000c1e1300 */
[CC--:B------:R-:W-:Y:S02]  /*0520*/  VIMNMX.S16x2 R4, PT, PT, R6.reuse, R16.reuse, PT ;  /* 0x0000001006047248 */ /* 0x0c0fe40003fe0300 */
[----:B------:R-:W-:Y:S01]  /*0530*/  VIMNMX.S16x2 R6, PT, PT, R6, R16, !PT ;  /* 0x0000001006067248 */ /* 0x000fe20007fe0300 */
[----:B------:R-:W-:Y:S01]  /*0540*/  IMAD.IADD R5, R14, 0x1, R5 ;  /* 0x000000010e057824 */ /* 0x000fe200078e0205 */
[----:B------:R-:W-:Y:S01]  /*0550*/  PRMT R15, R15, 0x7710, RZ ;  /* 0x000077100f0f7816 */ /* 0x000fe200000000ff */
[----:B------:R-:W5:Y:S01]  /*0560*/  LDG.E.S8 R14, desc[UR12][R38.64+0x3] ;  /* 0x0000030c260e7981 */ /* 0x000f62000c1e1300 */
[----:B------:R-:W-:Y:S01]  /*0570*/  IMAD.MOV R4, RZ, RZ, -R4 ;  /* 0x000000ffff047224 */ /* 0x000fe200078e0a04 */
[----:B------:R-:W-:-:S02]  /*0580*/  PRMT R3, R10, 0x7610, R3 ;  /* 0x000076100a037816 */ /* 0x000fc40000000003 */
[----:B------:R-:W4:Y:S01]  /*0590*/  LDG.E.S8 R12, desc[UR12][R38.64+0x4] ;  /* 0x0000040c260c7981 */ /* 0x000f22000c1e1300 */
[----:B------:R-:W-:-:S03]  /*05a0*/  PRMT R8, R8, 0x7710, RZ ;  /* 0x0000771008087816 */ /* 0x000fc600000000ff */
[----:B------:R-:W4:Y:S01]  /*05b0*/  LDG.E.S8 R16, desc[UR12][R40.64+0x4] ;  /* 0x0000040c28107981 */ /* 0x000f22000c1e1300 */
[----:B------:R-:W-:Y:S01]  /*05c0*/  IMAD.IADD R0, R0, 0x1, R15 ;  /* 0x0000000100007824 */ /* 0x000fe200078e020f */
[----:B------:R-:W-:Y:S01]  /*05d0*/  PRMT R15, R4, 0x7710, RZ ;  /* 0x00007710040f7816 */ /* 0x000fe200000000ff */
[----:B------:R-:W-:Y:S01]  /*05e0*/  IMAD.IADD R3, R3, 0x1, R8 ;  /* 0x0000000103037824 */ /* 0x000fe200078e0208 */
[----:B------:R-:W-:Y:S01]  /*05f0*/  LOP3.LUT R4, R5, 0xffff, RZ, 0xc0, !PT ;  /* 0x0000ffff05047812 */ /* 0x000fe200078ec0ff */
[----:B------:R-:W4:Y:S02]  /*0600*/  LDG.E.S8 R8, desc[UR12][R40.64+0x6] ;  /* 0x0000060c28087981 */ /* 0x000f24000c1e1300 */
[----:B------:R-:W-:Y:S01]  /*0610*/  IMAD.IADD R6, R6, 0x1, R15 ;  /* 0x0000000106067824 */ /* 0x000fe200078e020f */
[----:B------:R-:W-:Y:S01]  /*0620*/  LOP3.LUT R3, R3, 0xffff, RZ, 0xc0, !PT ;  /* 0x0000ffff03037812 */ /* 0x000fe200078ec0ff */
[----:B------:R-:W4:Y:S01]  /*0630*/  LDG.E.S8 R10, desc[UR12][R40.64+0x5] ;  /* 0x0000050c280a7981 */ /* 0x000f22000c1e1300 */
[----:B------:R-:W-:-:S02]  /*0640*/  LOP3.LUT R0, R0, 0xffff, RZ, 0xc0, !PT ;  /* 0x0000ffff00007812 */ /* 0x000fc400078ec0ff */
[----:B------:R-:W-:Y:S02]  /*0650*/  LOP3.LUT R6, R6, 0xffff, RZ, 0xc0, !PT ;  /* 0x0000ffff06067812 */ /* 0x000fe400078ec0ff */
[----:B------:R-:W-:Y:S02]  /*0660*/  IADD3 R13, PT, PT, R3, R4, R13 ;  /* 0x00000004030d7210 */ /* 0x000fe40007ffe00d */
[----:B------:R-:W4:Y:S02]  /*0670*/  LDG.E.S8 R4, desc[UR12][R38.64+0x5] ;  /* 0x0000050c26047981 */ /* 0x000f24000c1e1300 */
[----:B------:R-:W-:Y:S02]  /*0680*/  IADD3 R13, PT, PT, R6, R0, R13 ;  /* 0x00000000060d7210 */ /* 0x000fe40007ffe00d */
[----:B------:R-:W4:Y:S01]  /*0690*/  LDG.E.S8 R6, desc[UR12][R38.64+0x6] ;  /* 0x0000060c26067981 */ /* 0x000f22000c1e1300 */
[CC--:B------:R-:W-:Y:S02]  /*06a0*/  VIMNMX.S16x2 R0, PT, PT, R24.reuse, R2.reuse, PT ;  /* 0x0000000218007248 */ /* 0x0c0fe40003fe0300 */
[----:B------:R-:W-:-:S02]  /*06b0*/  VIMNMX.S16x2 R2, PT, PT, R24, R2, !PT ;  /* 0x0000000218027248 */ /* 0x000fc40007fe0300 */
[CC--:B------:R-:W-:Y:S01]  /*06c0*/  VIMNMX.S16x2 R3, PT, PT, R22.reuse, R20.reuse, PT ;  /* 0x0000001416037248 */ /* 0x0c0fe20003fe0300 */
[----:B------:R0:W4:Y:S01]  /*06d0*/  LDG.E.S8 R24, desc[UR12][R38.64+0x7] ;  /* 0x0000070c26187981 */ /* 0x000122000c1e1300 */
[----:B------:R-:W-:-:S03]  /*06e0*/  VIMNMX.S16x2 R5, PT, PT, R22, R20, !PT ;  /* 0x0000001416057248 */ /* 0x000fc60007fe0300 */
[----:B------:R-:W4:Y:S04]  /*06f0*/  LDG.E.S8 R20, desc[UR12][R40.64+0x7] ;  /* 0x0000070c28147981 */ /* 0x000f28000c1e1300 */
[----:B------:R-:W4:Y:S01]  /*0700*/  LDG.E.S8 R22, desc[UR12][R40.64+0x8] ;  /* 0x0000080c28167981 */ /* 0x000f22000c1e1300 */
[--C-:B------:R-:W-:Y:S01]  /*0710*/  IMAD.MOV R15, RZ, RZ, -R0.reuse ;  /* 0x000000ffff0f7224 */ /* 0x100fe200078e0a00 */
[----:B------:R-:W-:Y:S01]  /*0720*/  PRMT R0, R2, 0x7610, R0 ;  /* 0x0000761002007816 */ /* 0x000fe20000000000 */
[----:B------:R-:W-:-:S03]  /*0730*/  IMAD.MOV R2, RZ, RZ, -R3 ;  /* 0x000000ffff027224 */ /* 0x000fc600078e0a03 */
[----:B------:R-:W-:Y:S02]  /*0740*/  PRMT R15, R15, 0x7710, RZ ;  /* 0x000077100f0f7816 */ /* 0x000fe400000000ff */
[----:B------:R-:W-:-:S03]  /*0750*/  PRMT R2, R2, 0x7710, RZ ;  /* 0x0000771002027816 */ /* 0x000fc600000000ff */
[----:B------:R-:W-:Y:S02]  /*0760*/  IMAD.IADD R0, R0, 0x1, R15 ;  /* 0x0000000100007824 */ /* 0x000fe400078e020f */
[----:B------:R-:W-:-:S03]  /*0770*/  IMAD.IADD R5, R5, 0x1, R2 ;  /* 0x0000000105057824 */ /* 0x000fc600078e0202 */
[----:B------:R-:W-:Y:S02]  /*0780*/  LOP3.LUT R0, R0, 0xffff, RZ, 0xc0, !PT ;  /* 0x0000ffff00007812 */ /* 0x000fe400078ec0ff */
[----:B------:R-:W-:-:S04]  /*0790*/  LOP3.LUT R5, R5, 0xffff, RZ, 0xc0, !PT ;  /* 0x0000ffff05057812 */ /* 0x000fc800078ec0ff */
[----:B------:R-:W-:Y:S01]  /*07a0*/  IADD3 R13, PT, PT, R5, R0, R13 ;  /* 0x00000000050d7210 */ /* 0x000fe20007ffe00d */
[----:B------:R-:W-:-:S04]  /*07b0*/  UIADD3 UR9, UPT, UPT, UR9, 0x10, URZ ;  /* 0x0000001009097890 */ /* 0x000fc8000fffe0ff */
[----:B------:R-:W-:Y:S01]  /*07c0*/  UISETP.NE.AND UP1, UPT, UR9, URZ, UPT ;  /* 0x000000ff0900728c */ /* 0x000fe2000bf25270 */
[----:B0-----:R-:W-:Y:S01]  /*07d0*/  IADD3 R38, P0, PT, R38, 0x10, RZ ;  /* 0x0000001026267810 */ /* 0x001fe20007f1e0ff */
[----:B------:R-:W-:-:S04]  /*07e0*/  VIADD R11, R11, 0x10 ;  /* 0x000000100b0b7836 */ /* 0x000fc80000000000 */
[----:B------:R-:W-:Y:S01]  /*07f0*/  IMAD.X R39, RZ, RZ, R39, P0 ;  /* 0x000000ffff277224 */ /* 0x000fe200000e0627 */
[----:B--2---:R-:W-:Y:S02]  /*0800*/  VIMNMX.S16x2 R0, PT, PT, R34, R32, PT ;  /* 0x0000002022007248 */ /* 0x004fe40003fe0300 */
[----:B---3--:R-:W-:-:S03]  /*0810*/  VIMNMX.S16x2 R2, PT, PT, R30, R28, PT ;  /* 0x0000001c1e027248 */ /* 0x008fc60003fe0300 */
[----:B------:R-:W-:Y:S01]  /*0820*/  IMAD.MOV R0, RZ, RZ, -R0 ;  /* 0x000000ffff007224 */ /* 0x000fe200078e0a00 */
[----:B------:R-:W-:Y:S01]  /*0830*/  VIMNMX.S16x2 R28, PT, PT, R30, R28, !PT ;  /* 0x0000001c1e1c7248 */ /* 0x000fe20007fe0300 */
[----:B------:R-:W-:-:S03]  /*0840*/  IMAD.MOV R2, RZ, RZ, -R2 ;  /* 0x000000ffff027224 */ /* 0x000fc600078e0a02 */
[----:B------:R-:W-:Y:S02]  /*0850*/  PRMT R5, R28, 0x7610, R5 ;  /* 0x000076101c057816 */ /* 0x000fe40000000005 */
[----:B------:R-:W-:Y:S02]  /*0860*/  PRMT R28, R0, 0x7710, RZ ;  /* 0x00007710001c7816 */ /* 0x000fe400000000ff */
[----:B------:R-:W-:Y:S02]  /*0870*/  PRMT R30, R2, 0x7710, RZ ;  /* 0x00007710021e7816 */ /* 0x000fe400000000ff */
[----:B------:R-:W-:-:S03]  /*0880*/  VIMNMX.S16x2 R3, PT, PT, R34, R32, !PT ;  /* 0x0000002022037248 */ /* 0x000fc60007fe0300 */
[----:B------:R-:W-:Y:S02]  /*0890*/  IMAD.IADD R5, R5, 0x1, R30 ;  /* 0x0000000105057824 */ /* 0x000fe400078e021e */
[----:B------:R-:W-:-:S03]  /*08a0*/  IMAD.IADD R3, R3, 0x1, R28 ;  /* 0x0000000103037824 */ /* 0x000fc600078e021c */
[----:B------:R-:W-:Y:S02]  /*08b0*/  LOP3.LUT R5, R5, 0xffff, RZ, 0xc0, !PT ;  /* 0x0000ffff05057812 */ /* 0x000fe400078ec0ff */
[----:B-----5:R-:W-:Y:S02]  /*08c0*/  VIMNMX.S16x2 R0, PT, PT, R18, R14, PT ;  /* 0x0000000e12007248 */ /* 0x020fe40003fe0300 */
[----:B----4-:R-:W-:-:S03]  /*08d0*/  VIMNMX.S16x2 R2, PT, PT, R16, R12, PT ;  /* 0x0000000c10027248 */ /* 0x010fc60003fe0300 */
[----:B------:R-:W-:Y:S02]  /*08e0*/  IMAD.MOV R0, RZ, RZ, -R0 ;  /* 0x000000ffff007224 */ /* 0x000fe400078e0a00 */
[----:B------:R-:W-:Y:S01]  /*08f0*/  IMAD.MOV R2, RZ, RZ, -R2 ;  /* 0x000000ffff027224 */ /* 0x000fe200078e0a02 */
[----:B------:R-:W-:Y:S02]  /*0900*/  VIMNMX.S16x2 R14, PT, PT, R18, R14, !PT ;  /* 0x0000000e120e7248 */ /* 0x000fe40007fe0300 */
[----:B------:R-:W-:Y:S02]  /*0910*/  VIMNMX.S16x2 R12, PT, PT, R16, R12, !PT ;  /* 0x0000000c100c7248 */ /* 0x000fe40007fe0300 */
[----:B------:R-:W-:Y:S02]  /*0920*/  PRMT R15, R0, 0x7710, RZ ;  /* 0x00007710000f7816 */ /* 0x000fe400000000ff */
[----:B------:R-:W-:Y:S02]  /*0930*/  PRMT R17, R2, 0x7710, RZ ;  /* 0x0000771002117816 */ /* 0x000fe400000000ff */
[----:B------:R-:W-:Y:S01]  /*0940*/  LOP3.LUT R0, R3, 0xffff, RZ, 0xc0, !PT ;  /* 0x0000ffff03007812 */ /* 0x000fe200078ec0ff */
[----:B------:R-:W-:-:S02]  /*0950*/  IMAD.IADD R14, R14, 0x1, R15 ;  /* 0x000000010e0e7824 */ /* 0x000fc400078e020f */
[----:B------:R-:W-:Y:S01]  /*0960*/  IMAD.IADD R12, R12, 0x1, R17 ;  /* 0x000000010c0c7824 */ /* 0x000fe200078e0211 */
[----:B------:R-:W-:Y:S02]  /*0970*/  IADD3 R0, PT, PT, R5, R0, R13 ;  /* 0x0000000005007210 */ /* 0x000fe40007ffe00d */
[----:B------:R-:W-:Y:S02]  /*0980*/  LOP3.LUT R3, R14, 0xffff, RZ, 0xc0, !PT ;  /* 0x0000ffff0e037812 */ /* 0x000fe400078ec0ff */
[----:B------:R-:W-:Y:S02]  /*0990*/  LOP3.LUT R12, R12, 0xffff, RZ, 0xc0, !PT ;  /* 0x0000ffff0c0c7812 */ /* 0x000fe400078ec0ff */
[----:B------:R-:W-:Y:S02]  /*09a0*/  VIMNMX.S16x2 R5, PT, PT, R8, R6, PT ;  /* 0x0000000608057248 */ /* 0x000fe40003fe0300 */
[----:B------:R-:W-:Y:S02]  /*09b0*/  IADD3 R0, PT, PT, R12, R3, R0 ;  /* 0x000000030c007210 */ /* 0x000fe40007ffe000 */
[----:B------:R-:W-:-:S02]  /*09c0*/  VIMNMX.S16x2 R2, PT, PT, R10, R4, PT ;  /* 0x000000040a027248 */ /* 0x000fc40003fe0300 */
[----:B------:R-:W-:Y:S02]  /*09d0*/  PRMT R3, R5, 0x7610, R3 ;  /* 0x0000761005037816 */ /* 0x000fe40000000003 */
[----:B------:R-:W-:Y:S01]  /*09e0*/  VIMNMX.S16x2 R10, PT, PT, R10, R4, !PT ;  /* 0x000000040a0a7248 */ /* 0x000fe20007fe0300 */
[--C-:B------:R-:W-:Y:S01]  /*09f0*/  IMAD.MOV R5, RZ, RZ, -R2.reuse ;  /* 0x000000ffff057224 */ /* 0x100fe200078e0a02 */
[----:B------:R-:W-:Y:S01]  /*0a00*/  VIMNMX.S16x2 R6, PT, PT, R8, R6, !PT ;  /* 0x0000000608067248 */ /* 0x000fe20007fe0300 */
[--C-:B------:R-:W-:Y:S01]  /*0a10*/  IMAD.MOV R4, RZ, RZ, -R3.reuse ;  /* 0x000000ffff047224 */ /* 0x100fe200078e0a03 */
[----:B------:R-:W-:Y:S02]  /*0a20*/  PRMT R2, R10, 0x7610, R2 ;  /* 0x000076100a027816 */ /* 0x000fe40000000002 */
[----:B------:R-:W-:Y:S02]  /*0a30*/  PRMT R3, R6, 0x7610, R3 ;  /* 0x0000761006037816 */ /* 0x000fe40000000003 */
[----:B------:R-:W-:-:S02]  /*0a40*/  PRMT R5, R5, 0x7710, RZ ;  /* 0x0000771005057816 */ /* 0x000fc400000000ff */
[----:B------:R-:W-:Y:S02]  /*0a50*/  PRMT R4, R4, 0x7710, RZ ;  /* 0x0000771004047816 */ /* 0x000fe400000000ff */
[----:B------:R-:W-:Y:S02]  /*0a60*/  VIMNMX.S16x2 R6, PT, PT, R20, R24, PT ;  /* 0x0000001814067248 */ /* 0x000fe40003fe0300 */
[----:B------:R-:W-:Y:S01]  /*0a70*/  VIMNMX.S16x2 R8, PT, PT, R22, R26, PT ;  /* 0x0000001a16087248 */ /* 0x000fe20003fe0300 */
[----:B------:R-:W-:Y:S02]  /*0a80*/  IMAD.IADD R2, R2, 0x1, R5 ;  /* 0x0000000102027824 */ /* 0x000fe400078e0205 */
[----:B------:R-:W-:Y:S01]  /*0a90*/  IMAD.IADD R4, R3, 0x1, R4 ;  /* 0x0000000103047824 */ /* 0x000fe200078e0204 */
[----:B------:R-:W-:Y:S02]  /*0aa0*/  PRMT R3, R6, 0x7610, R3 ;  /* 0x0000761006037816 */ /* 0x000fe40000000003 */
[----:B------:R-:W-:-:S02]  /*0ab0*/  PRMT R5, R8, 0x7610, R5 ;  /* 0x0000761008057816 */ /* 0x000fc40000000005 */
[----:B------:R-:W-:Y:S01]  /*0ac0*/  VIMNMX.S16x2 R20, PT, PT, R20, R24, !PT ;  /* 0x0000001814147248 */ /* 0x000fe20007fe0300 */
[----:B------:R-:W-:Y:S02]  /*0ad0*/  IMAD.MOV R3, RZ, RZ, -R3 ;  /* 0x000000ffff037224 */ /* 0x000fe400078e0a03 */
[--C-:B------:R-:W-:Y:S01]  /*0ae0*/  IMAD.MOV R13, RZ, RZ, -R5.reuse ;  /* 0x000000ffff0d7224 */ /* 0x100fe200078e0a05 */
[----:B------:R-:W-:Y:S02]  /*0af0*/  VIMNMX.S16x2 R6, PT, PT, R22, R26, !PT ;  /* 0x0000001a16067248 */ /* 0x000fe40007fe0300 */
[----:B------:R-:W-:Y:S02]  /*0b00*/  PRMT R5, R20, 0x7610, R5 ;  /* 0x0000761014057816 */ /* 0x000fe40000000005 */
[----:B------:R-:W-:Y:S02]  /*0b10*/  PRMT R8, R3, 0x7710, RZ ;  /* 0x0000771003087816 */ /* 0x000fe400000000ff */
[----:B------:R-:W-:-:S02]  /*0b20*/  PRMT R13, R13, 0x7710, RZ ;  /* 0x000077100d0d7816 */ /* 0x000fc400000000ff */
[----:B------:R-:W-:Y:S01]  /*0b30*/  LOP3.LUT R3, R2, 0xffff, RZ, 0xc0, !PT ;  /* 0x0000ffff02037812 */ /* 0x000fe200078ec0ff */
[----:B------:R-:W-:Y:S01]  /*0b40*/  IMAD.IADD R5, R5, 0x1, R8 ;  /* 0x0000000105057824 */ /* 0x000fe200078e0208 */
[----:B------:R-:W-:Y:S01]  /*0b50*/  LOP3.LUT R4, R4, 0xffff, RZ, 0xc0, !PT ;  /* 0x0000ffff04047812 */ /* 0x000fe200078ec0ff */
[----:B------:R-:W-:-:S03]  /*0b60*/  IMAD.IADD R6, R6, 0x1, R13 ;  /* 0x0000000106067824 */ /* 0x000fc600078e020d */
[----:B------:R-:W-:Y:S02]  /*0b70*/  IADD3 R0, PT, PT, R4, R3, R0 ;  /* 0x0000000304007210 */ /* 0x000fe40007ffe000 */
[----:B------:R-:W-:Y:S02]  /*0b80*/  LOP3.LUT R5, R5, 0xffff, RZ, 0xc0, !PT ;  /* 0x0000ffff05057812 */ /* 0x000fe400078ec0ff */
[----:B------:R-:W-:-:S04]  /*0b90*/  LOP3.LUT R6, R6, 0xffff, RZ, 0xc0, !PT ;  /* 0x0000ffff06067812 */ /* 0x000fc800078ec0ff */
[----:B------:R-:W-:Y:S01]  /*0ba0*/  IADD3 R13, PT, PT, R6, R5, R0 ;  /* 0x00000005060d7210 */ /* 0x000fe20007ffe000 */
[----:B------:R-:W-:Y:S06]  /*0bb0*/  BRA.U UP1, `(.L_x_2) ;  /* 0xfffffff501887547 */ /* 0x000fec000b83ffff */
.L_x_1:
[----:B------:R-:W-:Y:S05]  /*0bc0*/  BRA.U !UP0, `(.L_x_0) ;  /* 0x00000009089c7547 */ /* 0x000fea000b800000 */
[----:B------:R-:W-:Y:S02]  /*0bd0*/  UISETP.GE.U32.AND UP0, UPT, UR10, 0x8, UPT ;  /* 0x000000080a00788c */ /* 0x000fe4000bf06070 */
[----:B------:R-:W-:-:S04]  /*0be0*/  ULOP3.LUT UR6, UR7, 0x7, URZ, 0xc0, !UPT ;  /* 0x0000000707067892 */ /* 0x000fc8000f8ec0ff */
[----:B------:R-:W-:-:S03]  /*0bf0*/  UISETP.NE.AND UP1, UPT, UR6, URZ, UPT ;  /* 0x000000ff0600728c */ /* 0x000fc6000bf25270 */
[----:B------:R-:W-:Y:S08]  /*0c00*/  BRA.U !UP0, `(.L_x_3) ;  /* 0x0000000508587547 */ /* 0x000ff0000b800000 */
[----:B------:R-:W0:Y:S01]  /*0c10*/  LDCU.64 UR10, c[0x0][0x398] ;  /* 0x00007300ff0a77ac */ /* 0x000e220008000a00 */
[----:B------:R-:W-:Y:S01]  /*0c20*/  IMAD.IADD R0, R9, 0x1, R36 ;  /* 0x0000000109007824 */ /* 0x000fe200078e0224 */
[----:B------:R-:W1:Y:S01]  /*0c30*/  LDCU.64 UR8, c[0x0][0x388] ;  /* 0x00007100ff0877ac */ /* 0x000e620008000a00 */
[----:B0-----:R-:W-:-:S03]  /*0c40*/  IADD3 R34, P1, PT, R36, UR10, RZ ;  /* 0x0000000a24227c10 */ /* 0x001fc6000ff3e0ff */
[C---:B-1----:R-:W-:Y:S02]  /*0c50*/  IADD3 R38, P0, PT, R0.reuse, UR8, RZ ;  /* 0x0000000800267c10 */ /* 0x042fe4000ff1e0ff */
[----:B------:R-:W-:Y:S02]  /*0c60*/  IMAD.X R35, RZ, RZ, UR11, P1 ;  /* 0x0000000bff237e24 */ /* 0x000fe400088e06ff */
[----:B------:R-:W-:-:S03]  /*0c70*/  LEA.HI.X.SX32 R39, R0, UR9, 0x1, P0 ;  /* 0x0000000900277c11 */ /* 0x000fc600080f0eff */
[----:B------:R-:W2:Y:S04]  /*0c80*/  LDG.E.S8 R30, desc[UR12][R34.64] ;  /* 0x0000000c221e7981 */ /* 0x000ea8000c1e1300 */
[----:B------:R-:W2:Y:S04]  /*0c90*/  LDG.E.S8 R32, desc[UR12][R38.64] ;  /* 0x0000000c26207981 */ /* 0x000ea8000c1e1300 */
[----:B------:R-:W3:Y:S04]  /*0ca0*/  LDG.E.S8 R28, desc[UR12][R38.64+0x1] ;  /* 0x0000010c261c7981 */ /* 0x000ee8000c1e1300 */
[----:B------:R-:W3:Y:S04]  /*0cb0*/  LDG.E.S8 R22, desc[UR12][R34.64+0x1] ;  /* 0x0000010c22167981 */ /* 0x000ee8000c1e1300 */
[----:B------:R-:W4:Y:S04]  /*0cc0*/  LDG.E.S8 R26, desc[UR12][R38.64+0x2] ;  /* 0x0000020c261a7981 */ /* 0x000f28000c1e1300 */
[----:B------:R-:W4:Y:S04]  /*0cd0*/  LDG.E.S8 R20, desc[UR12][R34.64+0x2] ;  /* 0x0000020c22147981 */ /* 0x000f28000c1e1300 */
[----:B------:R-:W5:Y:S04]  /*0ce0*/  LDG.E.S8 R24, desc[UR12][R38.64+0x3] ;  /* 0x0000030c26187981 */ /* 0x000f68000c1e1300 */
        /* <DEDUP_REMOVED lines=8> */
[----:B------:R-:W5:Y:S01]  /*0d70*/  LDG.E.S8 R12, desc[UR12][R34.64+0x7] ;  /* 0x0000070c220c7981 */ /* 0x000f62000c1e1300 */
[----:B------:R-:W-:Y:S01]  /*0d80*/  VIADD R36, R36, 0x8 ;  /* 0x0000000824247836 */ /* 0x000fe20000000000 */
[----:B--2---:R-:W-:-:S02]  /*0d90*/  VIMNMX.S16x2 R0, PT, PT, R32, R30, PT ;  /* 0x0000001e20007248 */ /* 0x004fc40003fe0300 */
[----:B---3--:R-:W-:-:S03]  /*0da0*/  VIMNMX.S16x2 R3, PT, PT, R28, R22, PT ;  /* 0x000000161c037248 */ /* 0x008fc60003fe0300 */
[----:B------:R-:W-:Y:S01]  /*0db0*/  IMAD.MOV R0, RZ, RZ, -R0 ;  /* 0x000000ffff007224 */ /* 0x000fe200078e0a00 */
[----:B------:R-:W-:Y:S01]  /*0dc0*/  VIMNMX.S16x2 R22, PT, PT, R28, R22, !PT ;  /* 0x000000161c167248 */ /* 0x000fe20007fe0300 */
[----:B------:R-:W-:-:S03]  /*0dd0*/  IMAD.MOV R3, RZ, RZ, -R3 ;  /* 0x000000ffff037224 */ /* 0x000fc600078e0a03 */
[----:B------:R-:W-:Y:S02]  /*0de0*/  PRMT R11, R22, 0x7610, R11 ;  /* 0x00007610160b7816 */ /* 0x000fe4000000000b */
[----:B------:R-:W-:Y:S02]  /*0df0*/  PRMT R22, R0, 0x7710, RZ ;  /* 0x0000771000167816 */ /* 0x000fe400000000ff */
[----:B------:R-:W-:Y:S02]  /*0e00*/  PRMT R28, R3, 0x7710, RZ ;  /* 0x00007710031c7816 */ /* 0x000fe400000000ff */
[----:B------:R-:W-:Y:S02]  /*0e10*/  VIMNMX.S16x2 R30, PT, PT, R32, R30, !PT ;  /* 0x0000001e201e7248 */ /* 0x000fe40007fe0300 */
[----:B----4-:R-:W-:Y:S02]  /*0e20*/  VIMNMX.S16x2 R0, PT, PT, R26, R20, PT ;  /* 0x000000141a007248 */ /* 0x010fe40003fe0300 */
[----:B-----5:R-:W-:-:S02]  /*0e30*/  VIMNMX.S16x2 R3, PT, PT, R24, R18, PT ;  /* 0x0000001218037248 */ /* 0x020fc40003fe0300 */
[----:B------:R-:W-:Y:S01]  /*0e40*/  PRMT R5, R30, 0x7610, R5 ;  /* 0x000076101e057816 */ /* 0x000fe20000000005 */
[----:B------:R-:W-:Y:S01]  /*0e50*/  IMAD.MOV R0, RZ, RZ, -R0 ;  /* 0x000000ffff007224 */ /* 0x000fe200078e0a00 */
[----:B------:R-:W-:Y:S01]  /*0e60*/  VIMNMX.S16x2 R24, PT, PT, R24, R18, !PT ;  /* 0x0000001218187248 */ /* 0x000fe20007fe0300 */
[--C-:B------:R-:W-:Y:S01]  /*0e70*/  IMAD.MOV R18, RZ, RZ, -R3.reuse ;  /* 0x000000ffff127224 */ /* 0x100fe200078e0a03 */
[----:B------:R-:W-:Y:S01]  /*0e80*/  VIMNMX.S16x2 R20, PT, PT, R26, R20, !PT ;  /* 0x000000141a147248 */ /* 0x000fe20007fe0300 */
[----:B------:R-:W-:Y:S01]  /*0e90*/  IMAD.IADD R5, R5, 0x1, R22 ;  /* 0x0000000105057824 */ /* 0x000fe200078e0216 */
[----:B------:R-:W-:Y:S01]  /*0ea0*/  PRMT R3, R24, 0x7610, R3 ;  /* 0x0000761018037816 */ /* 0x000fe20000000003 */
[----:B------:R-:W-:Y:S01]  /*0eb0*/  IMAD.IADD R11, R11, 0x1, R28 ;  /* 0x000000010b0b7824 */ /* 0x000fe200078e021c */
        /* <DEDUP_REMOVED lines=9> */
[----:B------:R-:W-:Y:S02]  /*0f50*/  IADD3 R0, PT, PT, R5, R3, R0 ;  /* 0x0000000305007210 */ /* 0x000fe40007ffe000 */
[CC--:B------:R-:W-:Y:S02]  /*0f60*/  VIMNMX.S16x2 R3, PT, PT, R2.reuse, R4.reuse, PT ;  /* 0x0000000402037248 */ /* 0x0c0fe40003fe0300 */
[----:B------:R-:W-:Y:S02]  /*0f70*/  VIMNMX.S16x2 R4, PT, PT, R2, R4, !PT ;  /* 0x0000000402047248 */ /* 0x000fe40007fe0300 */
[CC--:B------:R-:W-:Y:S02]  /*0f80*/  VIMNMX.S16x2 R5, PT, PT, R10.reuse, R16.reuse, PT ;  /* 0x000000100a057248 */ /* 0x0c0fe40003fe0300 */
[----:B------:R-:W-:Y:S02]  /*0f90*/  PRMT R2, R3, 0x7610, R2 ;  /* 0x0000761003027816 */ /* 0x000fe40000000002 */
[----:B------:R-:W-:-:S02]  /*0fa0*/  VIMNMX.S16x2 R10, PT, PT, R10, R16, !PT ;  /* 0x000000100a0a7248 */ /* 0x000fc40007fe0300 */
[----:B------:R-:W-:Y:S02]  /*0fb0*/  VIMNMX.S16x2 R11, PT, PT, R8, R14, PT ;  /* 0x0000000e080b7248 */ /* 0x000fe40003fe0300 */
[----:B------:R-:W-:Y:S02]  /*0fc0*/  PRMT R3, R4, 0x7610, R3 ;  /* 0x0000761004037816 */ /* 0x000fe40000000003 */
[CC--:B------:R-:W-:Y:S02]  /*0fd0*/  VIMNMX.S16x2 R13, PT, PT, R6.reuse, R12.reuse, PT ;  /* 0x0000000c060d7248 */ /* 0x0c0fe40003fe0300 */
[----:B------:R-:W-:Y:S02]  /*0fe0*/  PRMT R4, R5, 0x7610, R4 ;  /* 0x0000761005047816 */ /* 0x000fe40000000004 */
[----:B------:R-:W-:Y:S02]  /*0ff0*/  VIMNMX.S16x2 R12, PT, PT, R6, R12, !PT ;  /* 0x0000000c060c7248 */ /* 0x000fe40007fe0300 */
[----:B------:R-:W-:-:S02]  /*1000*/  PRMT R5, R10, 0x7610, R5 ;  /* 0x000076100a057816 */ /* 0x000fc40000000005 */
[----:B------:R-:W-:Y:S01]  /*1010*/  PRMT R6, R11, 0x7610, R6 ;  /* 0x000076100b067816 */ /* 0x000fe20000000006 */
[----:B------:R-:W-:Y:S01]  /*1020*/  IMAD.MOV R2, RZ, RZ, -R2 ;  /* 0x000000ffff027224 */ /* 0x000fe200078e0a02 */
[----:B------:R-:W-:Y:S01]  /*1030*/  PRMT R10, R13, 0x7610, R10 ;  /* 0x000076100d0a7816 */ /* 0x000fe2000000000a */
[----:B------:R-:W-:Y:S02]  /*1040*/  IMAD.MOV R4, RZ, RZ, -R4 ;  /* 0x000000ffff047224 */ /* 0x000fe400078e0a04 */
[----:B------:R-:W-:Y:S01]  /*1050*/  IMAD.MOV R6, RZ, RZ, -R6 ;  /* 0x000000ffff067224 */ /* 0x000fe200078e0a06 */
[----:B------:R-:W-:Y:S01]  /*1060*/  PRMT R2, R2, 0x7710, RZ ;  /* 0x0000771002027816 */ /* 0x000fe200000000ff */
[----:B------:R-:W-:Y:S01]  /*1070*/  IMAD.MOV R10, RZ, RZ, -R10 ;  /* 0x000000ffff0a7224 */ /* 0x000fe200078e0a0a */
[----:B------:R-:W-:Y:S02]  /*1080*/  PRMT R4, R4, 0x7710, RZ ;  /* 0x0000771004047816 */ /* 0x000fe400000000ff */
[----:B------:R-:W-:Y:S01]  /*1090*/  PRMT R13, R6, 0x7710, RZ ;  /* 0x00007710060d7816 */ /* 0x000fe200000000ff */
[----:B------:R-:W-:Y:S01]  /*10a0*/  IMAD.IADD R3, R3, 0x1, R2 ;  /* 0x0000000103037824 */ /* 0x000fe200078e0202 */
[----:B------:R-:W-:Y:S01]  /*10b0*/  VIMNMX.S16x2 R8, PT, PT, R8, R14, !PT ;  /* 0x0000000e08087248 */ /* 0x000fe20007fe0300 */
[----:B------:R-:W-:Y:S01]  /*10c0*/  IMAD.IADD R5, R5, 0x1, R4 ;  /* 0x0000000105057824 */ /* 0x000fe200078e0204 */
[----:B------:R-:W-:-:S02]  /*10d0*/  PRMT R11, R12, 0x7610, R11 ;  /* 0x000076100c0b7816 */ /* 0x000fc4000000000b */
[----:B------:R-:W-:Y:S01]  /*10e0*/  PRMT R6, R10, 0x7710, RZ ;  /* 0x000077100a067816 */ /* 0x000fe200000000ff */
[----:B------:R-:W-:Y:S01]  /*10f0*/  IMAD.IADD R8, R8, 0x1, R13 ;  /* 0x0000000108087824 */ /* 0x000fe200078e020d */
[----:B------:R-:W-:Y:S02]  /*1100*/  LOP3.LUT R3, R3, 0xffff, RZ, 0xc0, !PT ;  /* 0x0000ffff03037812 */ /* 0x000fe400078ec0ff */
[----:B------:R-:W-:Y:S01]  /*1110*/  LOP3.LUT R5, R5, 0xffff, RZ, 0xc0, !PT ;  /* 0x0000ffff05057812 */ /* 0x000fe200078ec0ff */
[----:B------:R-:W-:Y:S01]  /*1120*/  IMAD.IADD R11, R11, 0x1, R6 ;  /* 0x000000010b0b7824 */ /* 0x000fe200078e0206 */
[----:B------:R-:W-:Y:S02]  /*1130*/  LOP3.LUT R13, R8, 0xffff, RZ, 0xc0, !PT ;  /* 0x0000ffff080d7812 */ /* 0x000fe400078ec0ff */
[----:B------:R-:W-:Y:S02]  /*1140*/  IADD3 R0, PT, PT, R5, R3, R0 ;  /* 0x0000000305007210 */ /* 0x000fe40007ffe000 */
[----:B------:R-:W-:-:S04]  /*1150*/  LOP3.LUT R11, R11, 0xffff, RZ, 0xc0, !PT ;  /* 0x0000ffff0b0b7812 */ /* 0x000fc800078ec0ff */
[----:B------:R-:W-:-:S07]  /*1160*/  IADD3 R13, PT, PT, R11, R13, R0 ;  /* 0x0000000d0b0d7210 */ /* 0x000fce0007ffe000 */
.L_x_3:
        /* <DEDUP_REMOVED lines=19> */
[----:B------:R-:W5:Y:S01]  /*12a0*/  LDG.E.S8 R14, desc[UR12][R18.64+0x3] ;  /* 0x0000030c120e7981 */ /* 0x000f62000c1e1300 */
[----:B------:R-:W-:Y:S01]  /*12b0*/  VIADD R36, R36, 0x4 ;  /* 0x0000000424247836 */ /* 0x000fe20000000000 */
[----:B--2---:R-:W-:-:S02]  /*12c0*/  VIMNMX.S16x2 R3, PT, PT, R0, R2, PT ;  /* 0x0000000200037248 */ /* 0x004fc40003fe0300 */
[----:B------:R-:W-:Y:S02]  /*12d0*/  VIMNMX.S16x2 R2, PT, PT, R0, R2, !PT ;  /* 0x0000000200027248 */ /* 0x000fe40007fe0300 */
[----:B------:R-:W-:Y:S02]  /*12e0*/  PRMT R0, R3, 0x7610, R0 ;  /* 0x0000761003007816 */ /* 0x000fe40000000000 */
[CC--:B---3--:R-:W-:Y:S02]  /*12f0*/  VIMNMX.S16x2 R5, PT, PT, R4.reuse, R6.reuse, PT ;  /* 0x0000000604057248 */ /* 0x0c8fe40003fe0300 */
[----:B------:R-:W-:Y:S02]  /*1300*/  VIMNMX.S16x2 R4, PT, PT, R4, R6, !PT ;  /* 0x0000000604047248 */ /* 0x000fe40007fe0300 */
[----:B------:R-:W-:Y:S02]  /*1310*/  PRMT R3, R5, 0x7610, R3 ;  /* 0x0000761005037816 */ /* 0x000fe40000000003 */
[----:B----4-:R-:W-:-:S02]  /*1320*/  VIMNMX.S16x2 R6, PT, PT, R8, R10, PT ;  /* 0x0000000a08067248 */ /* 0x010fc40003fe0300 */
[----:B------:R-:W-:Y:S02]  /*1330*/  VIMNMX.S16x2 R8, PT, PT, R8, R10, !PT ;  /* 0x0000000a08087248 */ /* 0x000fe40007fe0300 */
[----:B------:R-:W-:Y:S02]  /*1340*/  PRMT R5, R6, 0x7610, R5 ;  /* 0x0000761006057816 */ /* 0x000fe40000000005 */
[-C--:B-----5:R-:W-:Y:S02]  /*1350*/  VIMNMX.S16x2 R10, PT, PT, R12, R14.reuse, PT ;  /* 0x0000000e0c0a7248 */ /* 0x0a0fe40003fe0300 */
[----:B------:R-:W-:Y:S01]  /*1360*/  PRMT R6, R8, 0x7610, R6 ;  /* 0x0000761008067816 */ /* 0x000fe20000000006 */
[----:B------:R-:W-:Y:S01]  /*1370*/  IMAD.MOV R0, RZ, RZ, -R0 ;  /* 0x000000ffff007224 */ /* 0x000fe200078e0a00 */
[----:B------:R-:W-:Y:S01]  /*1380*/  VIMNMX.S16x2 R12, PT, PT, R12, R14, !PT ;  /* 0x0000000e0c0c7248 */ /* 0x000fe20007fe0300 */
[----:B------:R-:W-:Y:S01]  /*1390*/  IMAD.MOV R11, RZ, RZ, -R3 ;  /* 0x000000ffff0b7224 */ /* 0x000fe200078e0a03 */
[----:B------:R-:W-:-:S02]  /*13a0*/  PRMT R8, R10, 0x7610, R8 ;  /* 0x000076100a087816 */ /* 0x000fc40000000008 */
[----:B------:R-:W-:Y:S01]  /*13b0*/  PRMT R10, R12, 0x7610, R10 ;  /* 0x000076100c0a7816 */ /* 0x000fe2000000000a */
[----:B------:R-:W-:Y:S01]  /*13c0*/  IMAD.MOV R12, RZ, RZ, -R5 ;  /* 0x000000ffff0c7224 */ /* 0x000fe200078e0a05 */
[----:B------:R-:W-:Y:S01]  /*13d0*/  PRMT R3, R0, 0x7710, RZ ;  /* 0x0000771000037816 */ /* 0x000fe200000000ff */
[----:B------:R-:W-:Y:S01]  /*13e0*/  IMAD.MOV R8, RZ, RZ, -R8 ;  /* 0x000000ffff087224 */ /* 0x000fe200078e0a08 */
[----:B------:R-:W-:Y:S02]  /*13f0*/  PRMT R5, R11, 0x7710, RZ ;  /* 0x000077100b057816 */ /* 0x000fe400000000ff */
[----:B------:R-:W-:Y:S01]  /*1400*/  PRMT R11, R12, 0x7710, RZ ;  /* 0x000077100c0b7816 */ /* 0x000fe200000000ff */
[----:B------:R-:W-:Y:S01]  /*1410*/  IMAD.IADD R2, R2, 0x1, R3 ;  /* 0x0000000102027824 */ /* 0x000fe200078e0203 */
[----:B------:R-:W-:Y:S01]  /*1420*/  PRMT R15, R8, 0x7710, RZ ;  /* 0x00007710080f7816 */ /* 0x000fe200000000ff */
[----:B------:R-:W-:Y:S02]  /*1430*/  IMAD.IADD R4, R4, 0x1, R5 ;  /* 0x0000000104047824 */ /* 0x000fe400078e0205 */
[----:B------:R-:W-:Y:S01]  /*1440*/  IMAD.IADD R6, R6, 0x1, R11 ;  /* 0x0000000106067824 */ /* 0x000fe200078e020b */
[----:B------:R-:W-:Y:S01]  /*1450*/  LOP3.LUT R2, R2, 0xffff, RZ, 0xc0, !PT ;  /* 0x0000ffff02027812 */ /* 0x000fe200078ec0ff */
[----:B------:R-:W-:Y:S01]  /*1460*/  IMAD.IADD R10, R10, 0x1, R15 ;  /* 0x000000010a0a7824 */ /* 0x000fe200078e020f */
[----:B------:R-:W-:-:S02]  /*1470*/  LOP3.LUT R4, R4, 0xffff, RZ, 0xc0, !PT ;  /* 0x0000ffff04047812 */ /* 0x000fc400078ec0ff */
[----:B------:R-:W-:Y:S02]  /*1480*/  LOP3.LUT R3, R6, 0xffff, RZ, 0xc0, !PT ;  /* 0x0000ffff06037812 */ /* 0x000fe400078ec0ff */
[----:B------:R-:W-:Y:S02]  /*1490*/  LOP3.LUT R10, R10, 0xffff, RZ, 0xc0, !PT ;  /* 0x0000ffff0a0a7812 */ /* 0x000fe400078ec0ff */
[----:B------:R-:W-:-:S04]  /*14a0*/  IADD3 R2, PT, PT, R4, R2, R13 ;  /* 0x0000000204027210 */ /* 0x000fc80007ffe00d */
[----:B------:R-:W-:-:S07]  /*14b0*/  IADD3 R13, PT, PT, R10, R3, R2 ;  /* 0x000000030a0d7210 */ /* 0x000fce0007ffe002 */
.L_x_4:
[----:B------:R-:W-:Y:S05]  /*14c0*/  BRA.U !UP1, `(.L_x_0) ;  /* 0x00000001095c7547 */ /* 0x000fea000b800000 */
[----:B------:R-:W0:Y:S01]  /*14d0*/  LDCU.64 UR6, c[0x0][0x398] ;  /* 0x00007300ff0677ac */ /* 0x000e220008000a00 */
[----:B------:R-:W-:Y:S01]  /*14e0*/  IADD3 R7, PT, PT, R7, UR4, R36 ;  /* 0x0000000407077c10 */ /* 0x000fe2000fffe024 */
[----:B------:R-:W1:Y:S01]  /*14f0*/  LDCU.64 UR8, c[0x0][0x388] ;  /* 0x00007100ff0877ac */ /* 0x000e620008000a00 */
[----:B------:R-:W-:Y:S01]  /*1500*/  UIADD3 UR5, UPT, UPT, -UR5, URZ, URZ ;  /* 0x000000ff05057290 */ /* 0x000fe2000fffe1ff */
[----:B0-----:R-:W-:-:S05]  /*1510*/  IADD3 R4, P0, PT, R36, UR6, RZ ;  /* 0x0000000624047c10 */ /* 0x001fca000ff1e0ff */
[----:B-1----:R-:W-:-:S08]  /*1520*/  IMAD.X R5, RZ, RZ, UR7, P0 ;  /* 0x00000007ff057e24 */ /* 0x002fd000080e06ff */
.L_x_5:
[C---:B------:R-:W-:Y:S01]  /*1530*/  IADD3 R2, P0, PT, R7.reuse, UR8, RZ ;  /* 0x0000000807027c10 */ /* 0x040fe2000ff1e0ff */
[----:B------:R0:W2:Y:S03]  /*1540*/  LDG.E.S8 R0, desc[UR12][R4.64] ;  /* 0x0000000c04007981 */ /* 0x0000a6000c1e1300 */
[----:B------:R-:W-:-:S05]  /*1550*/  LEA.HI.X.SX32 R3, R7, UR9, 0x1, P0 ;  /* 0x0000000907037c11 */ /* 0x000fca00080f0eff */
[----:B------:R-:W2:Y:S01]  /*1560*/  LDG.E.S8 R2, desc[UR12][R2.64] ;  /* 0x0000000c02027981 */ /* 0x000ea2000c1e1300 */
[----:B------:R-:W-:-:S04]  /*1570*/  UIADD3 UR5, UPT, UPT, UR5, 0x1, URZ ;  /* 0x0000000105057890 */ /* 0x000fc8000fffe0ff */
[----:B------:R-:W-:Y:S01]  /*1580*/  UISETP.NE.AND UP0, UPT, UR5, URZ, UPT ;  /* 0x000000ff0500728c */ /* 0x000fe2000bf05270 */
[----:B0-----:R-:W-:Y:S01]  /*1590*/  IADD3 R4, P0, PT, R4, 0x1, RZ ;  /* 0x0000000104047810 */ /* 0x001fe20007f1e0ff */
[----:B------:R-:W-:-:S04]  /*15a0*/  VIADD R7, R7, 0x1 ;  /* 0x0000000107077836 */ /* 0x000fc80000000000 */
[----:B------:R-:W-:Y:S01]  /*15b0*/  IMAD.X R5, RZ, RZ, R5, P0 ;  /* 0x000000ffff057224 */ /* 0x000fe200000e0605 */
[----:B--2---:R-:W-:-:S05]  /*15c0*/  VIMNMX.S16x2 R6, PT, PT, R2, R0, PT ;  /* 0x0000000002067248 */ /* 0x004fca0003fe0300 */
[----:B------:R-:W-:Y:S01]  /*15d0*/  IMAD.MOV R6, RZ, RZ, -R6 ;  /* 0x000000ffff067224 */ /* 0x000fe200078e0a06 */
[----:B------:R-:W-:-:S04]  /*15e0*/  VIMNMX.S16x2 R0, PT, PT, R2, R0, !PT ;  /* 0x0000000002007248 */ /* 0x000fc80007fe0300 */
[----:B------:R-:W-:-:S05]  /*15f0*/  PRMT R11, R6, 0x7710, RZ ;  /* 0x00007710060b7816 */ /* 0x000fca00000000ff */
[----:B------:R-:W-:-:S05]  /*1600*/  IMAD.IADD R0, R0, 0x1, R11 ;  /* 0x0000000100007824 */ /* 0x000fca00078e020b */
[----:B------:R-:W-:-:S05]  /*1610*/  LOP3.LUT R0, R0, 0xffff, RZ, 0xc0, !PT ;  /* 0x0000ffff00007812 */ /* 0x000fca00078ec0ff */
[----:B------:R-:W-:Y:S01]  /*1620*/  IMAD.IADD R13, R0, 0x1, R13 ;  /* 0x00000001000d7824 */ /* 0x000fe200078e020d */
[----:B------:R-:W-:Y:S06]  /*1630*/  BRA.U UP0, `(.L_x_5) ;  /* 0xfffffffd00bc7547 */ /* 0x000fec000b83ffff */
.L_x_0:
[----:B------:R-:W0:Y:S02]  /*1640*/  LDC.64 R2, c[0x0][0x380] ;  /* 0x0000e000ff027b82 */ /* 0x000e240000000a00 */
[----:B0-----:R-:W-:-:S05]  /*1650*/  IMAD.WIDE R2, R9, 0x4, R2 ;  /* 0x0000000409027825 */ /* 0x001fca00078e0202 */
[----:B------:R-:W-:Y:S01]  /*1660*/  STG.E desc[UR12][R2.64], R13 ;  /* 0x0000000d02007986 */ /* 0x000fe2000c10190c */
[----:B------:R-:W-:Y:S05]  /*1670*/  EXIT ;  /* 0x000000000000794d */ /* 0x000fea0003800000 */
.L_x_6:
[----:B------:R-:W-:-:S00]  /*1680*/  BRA `(.L_x_6) ;  /* 0xfffffffc00fc7947 */ /* 0x000fc0000383ffff */
[----:B------:R-:W-:-:S00]  /*1690*/  NOP ;  /* 0x0000000000007918 */ /* 0x000fc00000000000 */
        /* <DEDUP_REMOVED lines=14> */
.L_x_7:


//--------------------- .nv.shared.reserved.0     --------------------------
	.section	.nv.shared.reserved.0,"aw",@nobits
	.weak		__nv_reservedSMEM_offset_0_alias
	.size		__nv_reservedSMEM_offset_0_alias, 0, 64
	.other		__nv_reservedSMEM_offset_0_alias,@"STO_CUDA_RESERVED_SHARED STV_DEFAULT"
__nv_reservedSMEM_offset_0_alias:
	.zero		0
	.zero		64


//--------------------- .nv.constant0._Z14fitness_kernelPiPciiS0_ --------------------------
	.section	.nv.constant0._Z14fitness_kernelPiPciiS0_,"a",@progbits
	.sectionflags	@""
	.align	4
.nv.constant0._Z14fitness_kernelPiPciiS0_:
	.zero		928


//--------------------- SYMBOLS --------------------------

	.type		.nv.reservedSmem.offset0,@object
	.size		.nv.reservedSmem.offset0,0x4
